//
// Generated by NVIDIA NVVM Compiler
//
// Compiler Build ID: CL-36424714
// Cuda compilation tools, release 13.0, V13.0.88
// Based on NVVM 20.0.0
//

.version 9.0
.target sm_100
.address_size 64

	// .globl	_Z15kernelVecAddGPUj
.const .align 4 .f32 dev_a = 0f3F9DF3B6;
.global .align 4 .b8 d_vecX[4096];
.global .align 4 .b8 d_vecY[4096];
.global .align 4 .b8 d_vecZ[4096];

.visible .entry _Z15kernelVecAddGPUj(
	.param .u32 _Z15kernelVecAddGPUj_param_0
)
{
	.reg .pred 	%p<2>;
	.reg .b32 	%r<6>;
	.reg .b32 	%f<5>;
	.reg .b64 	%rd<8>;

	ld.param.u32 	%r2, [_Z15kernelVecAddGPUj_param_0];
	mov.u32 	%r3, %ctaid.x;
	mov.u32 	%r4, %ntid.x;
	mov.u32 	%r5, %tid.x;
	mad.lo.s32 	%r1, %r3, %r4, %r5;
	setp.ge.u32 	%p1, %r1, %r2;
	@%p1 bra 	$L__BB0_2;
	ld.const.f32 	%f1, [dev_a];
	mul.wide.u32 	%rd1, %r1, 4;
	mov.u64 	%rd2, d_vecX;
	add.s64 	%rd3, %rd2, %rd1;
	ld.global.f32 	%f2, [%rd3];
	mov.u64 	%rd4, d_vecY;
	add.s64 	%rd5, %rd4, %rd1;
	ld.global.f32 	%f3, [%rd5];
	fma.rn.f32 	%f4, %f1, %f2, %f3;
	mov.u64 	%rd6, d_vecZ;
	add.s64 	%rd7, %rd6, %rd1;
	st.global.f32 	[%rd7], %f4;
$L__BB0_2:
	ret;

}


// ===== COMPILED SASS (sm_100) =====

	.target	sm_100

	.elftype	@"ET_EXEC"


//--------------------- .note.nv.tkinfo           --------------------------
	.section	.note.nv.tkinfo,"",@"SHT_NOTE"
	.sectionflags	@"SHF_NOTE_NV_TKINFO"
	.tkinfo
        /*0018*/ 	.word	0x00000002
        /*0030*/ 	.string	""
        /*0030*/ 	.string	"ptxas"
        /*0030*/ 	.string	"Cuda compilation tools, release 13.0, V13.0.88"
        /*0030*/ 	.string	"Build cuda_13.0.r13.0/compiler.36424714_0"
        /*0030*/ 	.string	"-arch sm_100 -m 64 "



//--------------------- .note.nv.cuinfo           --------------------------
	.section	.note.nv.cuinfo,"",@"SHT_NOTE"
	.sectionflags	@"SHF_NOTE_NV_CUINFO"
        /*0018*/ 	.short	0x0002
        /*001a*/ 	.short	0x0064
        /*001c*/ 	.short	0x0082
	.zero		2


//--------------------- .nv.info                  --------------------------
	.section	.nv.info,"",@"SHT_CUDA_INFO"
	.align	4


	//----- nvinfo : EIATTR_REGCOUNT
	.align		4
        /*0000*/ 	.byte	0x04, 0x2f
        /*0002*/ 	.short	(.L_5 - .L_4)
	.align		4
.L_4:
        /*0004*/ 	.word	index@(_Z15kernelVecAddGPUj)
        /*0008*/ 	.word	0x0000000c


	//----- nvinfo : EIATTR_FRAME_SIZE
	.align		4
.L_5:
        /*000c*/ 	.byte	0x04, 0x11
        /*000e*/ 	.short	(.L_7 - .L_6)
	.align		4
.L_6:
        /*0010*/ 	.word	index@(_Z15kernelVecAddGPUj)
        /*0014*/ 	.word	0x00000000


	//----- nvinfo : EIATTR_MIN_STACK_SIZE
	.align		4
.L_7:
        /*0018*/ 	.byte	0x04, 0x12
        /*001a*/ 	.short	(.L_9 - .L_8)
	.align		4
.L_8:
        /*001c*/ 	.word	index@(_Z15kernelVecAddGPUj)
        /*0020*/ 	.word	0x00000000
.L_9:


//--------------------- .nv.compat                --------------------------
	.section	.nv.compat,"",@"SHT_CUDA_COMPAT_INFO"
	.align	4
        /*0000*/ 	.byte	0x02, 0x09, 0x00, 0x00, 0x02, 0x02, 0x01, 0x00, 0x02, 0x05, 0x05, 0x00, 0x03, 0x07, 0x01, 0x01
        /*0010*/ 	.byte	0x02, 0x03, 0x00, 0x00, 0x02, 0x06, 0x01, 0x00, 0x04, 0x0b, 0x08, 0x00, 0x09, 0x00, 0x00, 0x00
        /*0020*/ 	.byte	0x00, 0x00, 0x00, 0x00


//--------------------- .nv.info._Z15kernelVecAddGPUj --------------------------
	.section	.nv.info._Z15kernelVecAddGPUj,"",@"SHT_CUDA_INFO"
	.sectionflags	@""
	.align	4


	//----- nvinfo : EIATTR_CUDA_API_VERSION
	.align		4
        /*0000*/ 	.byte	0x04, 0x37
        /*0002*/ 	.short	(.L_11 - .L_10)
.L_10:
        /*0004*/ 	.word	0x00000082


	//----- nvinfo : EIATTR_KPARAM_INFO
	.align		4
.L_11:
        /*0008*/ 	.byte	0x04, 0x17
        /*000a*/ 	.short	(.L_13 - .L_12)
.L_12:
        /*000c*/ 	.word	0x00000000
        /*0010*/ 	.short	0x0000
        /*0012*/ 	.short	0x0000
        /*0014*/ 	.byte	0x00, 0xf0, 0x11, 0x00


	//----- nvinfo : EIATTR_SPARSE_MMA_MASK
	.align		4
.L_13:
        /*0018*/ 	.byte	0x03, 0x50
        /*001a*/ 	.short	0x0000


	//----- nvinfo : EIATTR_MAXREG_COUNT
	.align		4
        /*001c*/ 	.byte	0x03, 0x1b
        /*001e*/ 	.short	0x00ff


	//----- nvinfo : EIATTR_MERCURY_ISA_VERSION
	.align		4
        /*0020*/ 	.byte	0x03, 0x5f
        /*0022*/ 	.short	0x0101


	//----- nvinfo : EIATTR_VRC_CTA_INIT_COUNT
	.align		4
        /*0024*/ 	.byte	0x02, 0x4a
	.zero		1
	.zero		1


	//----- nvinfo : EIATTR_EXIT_INSTR_OFFSETS
	.align		4
        /*0028*/ 	.byte	0x04, 0x1c
        /*002a*/ 	.short	(.L_15 - .L_14)


	//   ....[0]....
.L_14:
        /*002c*/ 	.word	0x00000070


	//   ....[1]....
        /*0030*/ 	.word	0x00000140


	//----- nvinfo : EIATTR_CBANK_PARAM_SIZE
	.align		4
.L_15:
        /*0034*/ 	.byte	0x03, 0x19
        /*0036*/ 	.short	0x0004


	//----- nvinfo : EIATTR_PARAM_CBANK
	.align		4
        /*0038*/ 	.byte	0x04, 0x0a
        /*003a*/ 	.short	(.L_17 - .L_16)
	.align		4
.L_16:
        /*003c*/ 	.word	index@(.nv.constant0._Z15kernelVecAddGPUj)
        /*0040*/ 	.short	0x0380
        /*0042*/ 	.short	0x0004


	//----- nvinfo : EIATTR_SW_WAR
	.align		4
.L_17:
        /*0044*/ 	.byte	0x04, 0x36
        /*0046*/ 	.short	(.L_19 - .L_18)
.L_18:
        /*0048*/ 	.word	0x00000008
.L_19:


//--------------------- .nv.callgraph             --------------------------
	.section	.nv.callgraph,"",@"SHT_CUDA_CALLGRAPH"
	.align	4
	.sectionentsize	8
	.align		4
        /*0000*/ 	.word	0x00000000
	.align		4
        /*0004*/ 	.word	0xffffffff
	.align		4
        /*0008*/ 	.word	0x00000000
	.align		4
        /*000c*/ 	.word	0xfffffffe
	.align		4
        /*0010*/ 	.word	0x00000000
	.align		4
        /*0014*/ 	.word	0xfffffffd
	.align		4
        /*0018*/ 	.word	0x00000000
	.align		4
        /*001c*/ 	.word	0xfffffffc


//--------------------- .nv.constant3             --------------------------
	.section	.nv.constant3,"a",@progbits
	.align	4
.nv.constant3:
	.type		dev_a,@object
	.size		dev_a,(.L_0 - dev_a)
dev_a:
        /*0000*/ 	.byte	0xb6, 0xf3, 0x9d, 0x3f
.L_0:


//--------------------- .nv.constant4             --------------------------
	.section	.nv.constant4,"a",@progbits
	.align	8
	.align		8
.nv.constant4:
        /*0000*/ 	.dword	d_vecX
	.align		8
        /*0008*/ 	.dword	d_vecY
	.align		8
        /*0010*/ 	.dword	d_vecZ


//--------------------- .text._Z15kernelVecAddGPUj --------------------------
	.section	.text._Z15kernelVecAddGPUj,"ax",@progbits
	.align	128
        .global         _Z15kernelVecAddGPUj
        .type           _Z15kernelVecAddGPUj,@function
        .size           _Z15kernelVecAddGPUj,(.L_x_1 - _Z15kernelVecAddGPUj)
        .other          _Z15kernelVecAddGPUj,@"STO_CUDA_ENTRY STV_DEFAULT"
_Z15kernelVecAddGPUj:
.text._Z15kernelVecAddGPUj:
[----:B------:R-:W-:Y:S01]  /*0000*/  LDC R1, c[0x0][0x37c] ;  /* 0x0000df00ff017b82 */ /* 0x000fe20000000800 */
[----:B------:R-:W0:Y:S07]  /*0010*/  S2R R0, SR_TID.X ;  /* 0x0000000000007919 */ /* 0x000e2e0000002100 */
[----:B------:R-:W0:Y:S01]  /*0020*/  S2UR UR4, SR_CTAID.X ;  /* 0x00000000000479c3 */ /* 0x000e220000002500 */
[----:B------:R-:W1:Y:S07]  /*0030*/  LDCU UR5, c[0x0][0x380] ;  /* 0x00007000ff0577ac */ /* 0x000e6e0008000800 */
[----:B------:R-:W0:Y:S02]  /*0040*/  LDC R9, c[0x0][0x360] ;  /* 0x0000d800ff097b82 */ /* 0x000e240000000800 */
[----:B0-----:R-:W-:-:S05]  /*0050*/  IMAD R9, R9, UR4, R0 ;  /* 0x0000000409097c24 */ /* 0x001fca000f8e0200 */
[----:B-1----:R-:W-:-:S13]  /*0060*/  ISETP.GE.U32.AND P0, PT, R9, UR5, PT ;  /* 0x0000000509007c0c */ /* 0x002fda000bf06070 */
[----:B------:R-:W-:Y:S05]  /*0070*/  @P0 EXIT ;  /* 0x000000000000094d */ /* 0x000fea0003800000 */
[----:B------:R-:W0:Y:S01]  /*0080*/  LDC.64 R2, c[0x4][RZ] ;  /* 0x01000000ff027b82 */ /* 0x000e220000000a00 */
[----:B------:R-:W1:Y:S01]  /*0090*/  LDCU.64 UR4, c[0x0][0x358] ;  /* 0x00006b00ff0477ac */ /* 0x000e620008000a00 */
[----:B------:R-:W2:Y:S06]  /*00a0*/  LDCU UR6, c[0x3][URZ] ;  /* 0x00c00000ff0677ac */ /* 0x000eac0008000800 */
[----:B------:R-:W3:Y:S08]  /*00b0*/  LDC.64 R4, c[0x4][0x8] ;  /* 0x01000200ff047b82 */ /* 0x000ef00000000a00 */
[----:B------:R-:W4:Y:S01]  /*00c0*/  LDC.64 R6, c[0x4][0x10] ;  /* 0x01000400ff067b82 */ /* 0x000f220000000a00 */
[----:B0-----:R-:W-:-:S06]  /*00d0*/  IMAD.WIDE.U32 R2, R9, 0x4, R2 ;  /* 0x0000000409027825 */ /* 0x001fcc00078e0002 */
[----:B-1----:R-:W2:Y:S01]  /*00e0*/  LDG.E R2, desc[UR4][R2.64] ;  /* 0x0000000402027981 */ /* 0x002ea2000c1e1900 */
[----:B---3--:R-:W-:-:S06]  /*00f0*/  IMAD.WIDE.U32 R4, R9, 0x4, R4 ;  /* 0x0000000409047825 */ /* 0x008fcc00078e0004 */
[----:B------:R-:W2:Y:S01]  /*0100*/  LDG.E R5, desc[UR4][R4.64] ;  /* 0x0000000404057981 */ /* 0x000ea2000c1e1900 */
[----:B----4-:R-:W-:-:S04]  /*0110*/  IMAD.WIDE.U32 R6, R9, 0x4, R6 ;  /* 0x0000000409067825 */ /* 0x010fc800078e0006 */
[----:B--2---:R-:W-:-:S05]  /*0120*/  FFMA R9, R2, UR6, R5 ;  /* 0x0000000602097c23 */ /* 0x004fca0008000005 */
[----:B------:R-:W-:Y:S01]  /*0130*/  STG.E desc[UR4][R6.64], R9 ;  /* 0x0000000906007986 */ /* 0x000fe2000c101904 */
[----:B------:R-:W-:Y:S05]  /*0140*/  EXIT ;  /* 0x000000000000794d */ /* 0x000fea0003800000 */
.L_x_0:
[----:B------:R-:W-:-:S00]  /*0150*/  BRA `(.L_x_0) ;  /* 0xfffffffc00fc7947 */ /* 0x000fc0000383ffff */
[----:B------:R-:W-:-:S00]  /*0160*/  NOP ;  /* 0x0000000000007918 */ /* 0x000fc00000000000 */
        /* <DEDUP_REMOVED lines=9> */
.L_x_1:


//--------------------- .nv.shared.reserved.0     --------------------------
	.section	.nv.shared.reserved.0,"aw",@nobits
	.weak		__nv_reservedSMEM_offset_0_alias
	.size		__nv_reservedSMEM_offset_0_alias, 0, 64
	.other		__nv_reservedSMEM_offset_0_alias,@"STO_CUDA_RESERVED_SHARED STV_DEFAULT"
__nv_reservedSMEM_offset_0_alias:
	.zero		0
	.zero		64


//--------------------- .nv.global                --------------------------
	.section	.nv.global,"aw",@nobits
	.align	4
.nv.global:
	.type		d_vecZ,@object
	.size		d_vecZ,(d_vecX - d_vecZ)
d_vecZ:
	.zero		4096
	.type		d_vecX,@object
	.size		d_vecX,(d_vecY - d_vecX)
d_vecX:
	.zero		4096
	.type		d_vecY,@object
	.size		d_vecY,(.L_2 - d_vecY)
d_vecY:
	.zero		4096
.L_2:


//--------------------- .nv.constant0._Z15kernelVecAddGPUj --------------------------
	.section	.nv.constant0._Z15kernelVecAddGPUj,"a",@progbits
	.sectionflags	@""
	.align	4
.nv.constant0._Z15kernelVecAddGPUj:
	.zero		900


//--------------------- SYMBOLS --------------------------

	.type		.nv.reservedSmem.offset0,@object
	.size		.nv.reservedSmem.offset0,0x4
